//
// Generated by NVIDIA NVVM Compiler
//
// Compiler Build ID: CL-36424714
// Cuda compilation tools, release 13.0, V13.0.88
// Based on NVVM 20.0.0
//

.version 9.0
.target sm_100
.address_size 64

	// .globl	_Z10sum_kernelPfS_i
// _ZZ11sum_kernel2PfS_iE3sum has been demoted
// _ZZ11sum_kernel3PfS_iE3sum has been demoted
// _ZZ11sum_kernel4PfS_iE3sum has been demoted

.visible .entry _Z10sum_kernelPfS_i(
	.param .u64 .ptr .align 1 _Z10sum_kernelPfS_i_param_0,
	.param .u64 .ptr .align 1 _Z10sum_kernelPfS_i_param_1,
	.param .u32 _Z10sum_kernelPfS_i_param_2
)
{
	.reg .pred 	%p<4>;
	.reg .b32 	%r<11>;
	.reg .b32 	%f<2>;
	.reg .b64 	%rd<9>;

	ld.param.u64 	%rd1, [_Z10sum_kernelPfS_i_param_0];
	ld.param.u64 	%rd2, [_Z10sum_kernelPfS_i_param_1];
	mov.u32 	%r1, %ntid.x;
	mov.u32 	%r5, %ntid.y;
	mul.lo.s32 	%r2, %r1, %r5;
	setp.lt.u32 	%p1, %r2, 2;
	@%p1 bra 	$L__BB0_3;
	mov.b32 	%r10, 2;
$L__BB0_2:
	bar.sync 	0;
	shl.b32 	%r10, %r10, 1;
	setp.le.u32 	%p2, %r10, %r2;
	@%p2 bra 	$L__BB0_2;
$L__BB0_3:
	mov.u32 	%r7, %tid.x;
	setp.ne.s32 	%p3, %r7, 0;
	@%p3 bra 	$L__BB0_5;
	mov.u32 	%r8, %ctaid.x;
	mul.lo.s32 	%r9, %r1, %r8;
	cvta.to.global.u64 	%rd3, %rd2;
	mul.wide.u32 	%rd4, %r9, 4;
	add.s64 	%rd5, %rd3, %rd4;
	ld.global.f32 	%f1, [%rd5];
	cvta.to.global.u64 	%rd6, %rd1;
	mul.wide.u32 	%rd7, %r8, 4;
	add.s64 	%rd8, %rd6, %rd7;
	st.global.f32 	[%rd8], %f1;
$L__BB0_5:
	ret;

}
	// .globl	_Z11sum_kernel2PfS_i
.visible .entry _Z11sum_kernel2PfS_i(
	.param .u64 .ptr .align 1 _Z11sum_kernel2PfS_i_param_0,
	.param .u64 .ptr .align 1 _Z11sum_kernel2PfS_i_param_1,
	.param .u32 _Z11sum_kernel2PfS_i_param_2
)
{
	.reg .pred 	%p<4>;
	.reg .b32 	%r<14>;
	.reg .b32 	%f<3>;
	.reg .b64 	%rd<9>;
	// demoted variable
	.shared .align 4 .b8 _ZZ11sum_kernel2PfS_iE3sum[512];
	ld.param.u64 	%rd1, [_Z11sum_kernel2PfS_i_param_0];
	ld.param.u64 	%rd2, [_Z11sum_kernel2PfS_i_param_1];
	cvta.to.global.u64 	%rd3, %rd2;
	mov.u32 	%r1, %tid.x;
	mov.u32 	%r6, %ntid.x;
	mov.u32 	%r2, %ctaid.x;
	mad.lo.s32 	%r7, %r6, %r2, %r1;
	mul.wide.u32 	%rd4, %r7, 4;
	add.s64 	%rd5, %rd3, %rd4;
	ld.global.f32 	%f1, [%rd5];
	shl.b32 	%r8, %r1, 2;
	mov.u32 	%r9, _ZZ11sum_kernel2PfS_iE3sum;
	add.s32 	%r10, %r9, %r8;
	st.shared.f32 	[%r10], %f1;
	bar.sync 	0;
	mov.u32 	%r11, %ntid.y;
	mul.lo.s32 	%r3, %r6, %r11;
	setp.lt.u32 	%p1, %r3, 2;
	@%p1 bra 	$L__BB1_3;
	mov.b32 	%r13, 2;
$L__BB1_2:
	bar.sync 	0;
	shl.b32 	%r13, %r13, 1;
	setp.le.u32 	%p2, %r13, %r3;
	@%p2 bra 	$L__BB1_2;
$L__BB1_3:
	setp.ne.s32 	%p3, %r1, 0;
	@%p3 bra 	$L__BB1_5;
	ld.shared.f32 	%f2, [_ZZ11sum_kernel2PfS_iE3sum];
	cvta.to.global.u64 	%rd6, %rd1;
	mul.wide.u32 	%rd7, %r2, 4;
	add.s64 	%rd8, %rd6, %rd7;
	st.global.f32 	[%rd8], %f2;
$L__BB1_5:
	ret;

}
	// .globl	_Z11sum_kernel3PfS_i
.visible .entry _Z11sum_kernel3PfS_i(
	.param .u64 .ptr .align 1 _Z11sum_kernel3PfS_i_param_0,
	.param .u64 .ptr .align 1 _Z11sum_kernel3PfS_i_param_1,
	.param .u32 _Z11sum_kernel3PfS_i_param_2
)
{
	.reg .pred 	%p<4>;
	.reg .b32 	%r<18>;
	.reg .b32 	%f<6>;
	.reg .b64 	%rd<9>;
	// demoted variable
	.shared .align 4 .b8 _ZZ11sum_kernel3PfS_iE3sum[512];
	ld.param.u64 	%rd1, [_Z11sum_kernel3PfS_i_param_0];
	ld.param.u64 	%rd2, [_Z11sum_kernel3PfS_i_param_1];
	cvta.to.global.u64 	%rd3, %rd2;
	mov.u32 	%r1, %tid.x;
	mov.u32 	%r8, %ntid.x;
	mov.u32 	%r9, %ntid.y;
	mul.lo.s32 	%r17, %r8, %r9;
	mov.u32 	%r3, %ctaid.x;
	mad.lo.s32 	%r10, %r8, %r3, %r1;
	mul.wide.u32 	%rd4, %r10, 4;
	add.s64 	%rd5, %rd3, %rd4;
	ld.global.f32 	%f1, [%rd5];
	shl.b32 	%r11, %r1, 2;
	mov.u32 	%r12, _ZZ11sum_kernel3PfS_iE3sum;
	add.s32 	%r4, %r12, %r11;
	st.shared.f32 	[%r4], %f1;
	bar.sync 	0;
	not.b32 	%r5, %r1;
$L__BB2_1:
	shr.u32 	%r7, %r17, 1;
	setp.ge.u32 	%p1, %r1, %r7;
	@%p1 bra 	$L__BB2_3;
	ld.shared.f32 	%f2, [%r4];
	add.s32 	%r13, %r17, %r5;
	shl.b32 	%r14, %r13, 2;
	add.s32 	%r16, %r12, %r14;
	ld.shared.f32 	%f3, [%r16];
	add.f32 	%f4, %f2, %f3;
	st.shared.f32 	[%r4], %f4;
$L__BB2_3:
	bar.sync 	0;
	setp.gt.u32 	%p2, %r17, 1;
	mov.u32 	%r17, %r7;
	@%p2 bra 	$L__BB2_1;
	setp.ne.s32 	%p3, %r1, 0;
	@%p3 bra 	$L__BB2_6;
	ld.shared.f32 	%f5, [_ZZ11sum_kernel3PfS_iE3sum];
	cvta.to.global.u64 	%rd6, %rd1;
	mul.wide.u32 	%rd7, %r3, 4;
	add.s64 	%rd8, %rd6, %rd7;
	st.global.f32 	[%rd8], %f5;
$L__BB2_6:
	ret;

}
	// .globl	_Z11sum_kernel4PfS_i
.visible .entry _Z11sum_kernel4PfS_i(
	.param .u64 .ptr .align 1 _Z11sum_kernel4PfS_i_param_0,
	.param .u64 .ptr .align 1 _Z11sum_kernel4PfS_i_param_1,
	.param .u32 _Z11sum_kernel4PfS_i_param_2
)
{
	.reg .pred 	%p<4>;
	.reg .b32 	%r<18>;
	.reg .b32 	%f<6>;
	.reg .b64 	%rd<9>;
	// demoted variable
	.shared .align 4 .b8 _ZZ11sum_kernel4PfS_iE3sum[512];
	ld.param.u64 	%rd1, [_Z11sum_kernel4PfS_i_param_0];
	ld.param.u64 	%rd2, [_Z11sum_kernel4PfS_i_param_1];
	cvta.to.global.u64 	%rd3, %rd2;
	mov.u32 	%r1, %tid.x;
	mov.u32 	%r8, %ntid.x;
	mov.u32 	%r9, %ntid.y;
	mul.lo.s32 	%r17, %r8, %r9;
	mov.u32 	%r3, %ctaid.x;
	mad.lo.s32 	%r10, %r8, %r3, %r1;
	mul.wide.u32 	%rd4, %r10, 4;
	add.s64 	%rd5, %rd3, %rd4;
	ld.global.f32 	%f1, [%rd5];
	shl.b32 	%r11, %r1, 2;
	mov.u32 	%r12, _ZZ11sum_kernel4PfS_iE3sum;
	add.s32 	%r4, %r12, %r11;
	st.shared.f32 	[%r4], %f1;
	bar.sync 	0;
	not.b32 	%r5, %r1;
$L__BB3_1:
	shr.u32 	%r7, %r17, 1;
	setp.ge.u32 	%p1, %r1, %r7;
	@%p1 bra 	$L__BB3_3;
	ld.shared.f32 	%f2, [%r4];
	add.s32 	%r13, %r17, %r5;
	shl.b32 	%r14, %r13, 2;
	add.s32 	%r16, %r12, %r14;
	ld.shared.f32 	%f3, [%r16];
	add.f32 	%f4, %f2, %f3;
	st.shared.f32 	[%r4], %f4;
$L__BB3_3:
	bar.sync 	0;
	setp.gt.u32 	%p2, %r17, 1;
	mov.u32 	%r17, %r7;
	@%p2 bra 	$L__BB3_1;
	setp.ne.s32 	%p3, %r1, 0;
	@%p3 bra 	$L__BB3_6;
	ld.shared.f32 	%f5, [_ZZ11sum_kernel4PfS_iE3sum];
	cvta.to.global.u64 	%rd6, %rd1;
	mul.wide.u32 	%rd7, %r3, 4;
	add.s64 	%rd8, %rd6, %rd7;
	st.global.f32 	[%rd8], %f5;
$L__BB3_6:
	ret;

}
	// .globl	_Z11sum_kernel5PfS_i
.visible .entry _Z11sum_kernel5PfS_i(
	.param .u64 .ptr .align 1 _Z11sum_kernel5PfS_i_param_0,
	.param .u64 .ptr .align 1 _Z11sum_kernel5PfS_i_param_1,
	.param .u32 _Z11sum_kernel5PfS_i_param_2
)
{


	ret;

}


// ===== COMPILED SASS (sm_100) =====

	.target	sm_100

	.elftype	@"ET_EXEC"


//--------------------- .note.nv.tkinfo           --------------------------
	.section	.note.nv.tkinfo,"",@"SHT_NOTE"
	.sectionflags	@"SHF_NOTE_NV_TKINFO"
	.tkinfo
        /*0018*/ 	.word	0x00000002
        /*0030*/ 	.string	""
        /*0030*/ 	.string	"ptxas"
        /*0030*/ 	.string	"Cuda compilation tools, release 13.0, V13.0.88"
        /*0030*/ 	.string	"Build cuda_13.0.r13.0/compiler.36424714_0"
        /*0030*/ 	.string	"-arch sm_100 -m 64 "



//--------------------- .note.nv.cuinfo           --------------------------
	.section	.note.nv.cuinfo,"",@"SHT_NOTE"
	.sectionflags	@"SHF_NOTE_NV_CUINFO"
        /*0018*/ 	.short	0x0002
        /*001a*/ 	.short	0x0064
        /*001c*/ 	.short	0x0082
	.zero		2


//--------------------- .nv.info                  --------------------------
	.section	.nv.info,"",@"SHT_CUDA_INFO"
	.align	4


	//----- nvinfo : EIATTR_REGCOUNT
	.align		4
        /*0000*/ 	.byte	0x04, 0x2f
        /*0002*/ 	.short	(.L_1 - .L_0)
	.align		4
.L_0:
        /*0004*/ 	.word	index@(_Z10sum_kernelPfS_i)
        /*0008*/ 	.word	0x0000000a


	//----- nvinfo : EIATTR_FRAME_SIZE
	.align		4
.L_1:
        /*000c*/ 	.byte	0x04, 0x11
        /*000e*/ 	.short	(.L_3 - .L_2)
	.align		4
.L_2:
        /*0010*/ 	.word	index@(_Z10sum_kernelPfS_i)
        /*0014*/ 	.word	0x00000000


	//----- nvinfo : EIATTR_REGCOUNT
	.align		4
.L_3:
        /*0018*/ 	.byte	0x04, 0x2f
        /*001a*/ 	.short	(.L_5 - .L_4)
	.align		4
.L_4:
        /*001c*/ 	.word	index@(_Z11sum_kernel2PfS_i)
        /*0020*/ 	.word	0x0000000a


	//----- nvinfo : EIATTR_FRAME_SIZE
	.align		4
.L_5:
        /*0024*/ 	.byte	0x04, 0x11
        /*0026*/ 	.short	(.L_7 - .L_6)
	.align		4
.L_6:
        /*0028*/ 	.word	index@(_Z11sum_kernel2PfS_i)
        /*002c*/ 	.word	0x00000000


	//----- nvinfo : EIATTR_REGCOUNT
	.align		4
.L_7:
        /*0030*/ 	.byte	0x04, 0x2f
        /*0032*/ 	.short	(.L_9 - .L_8)
	.align		4
.L_8:
        /*0034*/ 	.word	index@(_Z11sum_kernel3PfS_i)
        /*0038*/ 	.word	0x0000000a


	//----- nvinfo : EIATTR_FRAME_SIZE
	.align		4
.L_9:
        /*003c*/ 	.byte	0x04, 0x11
        /*003e*/ 	.short	(.L_11 - .L_10)
	.align		4
.L_10:
        /*0040*/ 	.word	index@(_Z11sum_kernel3PfS_i)
        /*0044*/ 	.word	0x00000000


	//----- nvinfo : EIATTR_REGCOUNT
	.align		4
.L_11:
        /*0048*/ 	.byte	0x04, 0x2f
        /*004a*/ 	.short	(.L_13 - .L_12)
	.align		4
.L_12:
        /*004c*/ 	.word	index@(_Z11sum_kernel4PfS_i)
        /*0050*/ 	.word	0x0000000a


	//----- nvinfo : EIATTR_FRAME_SIZE
	.align		4
.L_13:
        /*0054*/ 	.byte	0x04, 0x11
        /*0056*/ 	.short	(.L_15 - .L_14)
	.align		4
.L_14:
        /*0058*/ 	.word	index@(_Z11sum_kernel4PfS_i)
        /*005c*/ 	.word	0x00000000


	//----- nvinfo : EIATTR_REGCOUNT
	.align		4
.L_15:
        /*0060*/ 	.byte	0x04, 0x2f
        /*0062*/ 	.short	(.L_17 - .L_16)
	.align		4
.L_16:
        /*0064*/ 	.word	index@(_Z11sum_kernel5PfS_i)
        /*0068*/ 	.word	0x00000004


	//----- nvinfo : EIATTR_FRAME_SIZE
	.align		4
.L_17:
        /*006c*/ 	.byte	0x04, 0x11
        /*006e*/ 	.short	(.L_19 - .L_18)
	.align		4
.L_18:
        /*0070*/ 	.word	index@(_Z11sum_kernel5PfS_i)
        /*0074*/ 	.word	0x00000000


	//----- nvinfo : EIATTR_MIN_STACK_SIZE
	.align		4
.L_19:
        /*0078*/ 	.byte	0x04, 0x12
        /*007a*/ 	.short	(.L_21 - .L_20)
	.align		4
.L_20:
        /*007c*/ 	.word	index@(_Z11sum_kernel5PfS_i)
        /*0080*/ 	.word	0x00000000


	//----- nvinfo : EIATTR_MIN_STACK_SIZE
	.align		4
.L_21:
        /*0084*/ 	.byte	0x04, 0x12
        /*0086*/ 	.short	(.L_23 - .L_22)
	.align		4
.L_22:
        /*0088*/ 	.word	index@(_Z11sum_kernel4PfS_i)
        /*008c*/ 	.word	0x00000000


	//----- nvinfo : EIATTR_MIN_STACK_SIZE
	.align		4
.L_23:
        /*0090*/ 	.byte	0x04, 0x12
        /*0092*/ 	.short	(.L_25 - .L_24)
	.align		4
.L_24:
        /*0094*/ 	.word	index@(_Z11sum_kernel3PfS_i)
        /*0098*/ 	.word	0x00000000


	//----- nvinfo : EIATTR_MIN_STACK_SIZE
	.align		4
.L_25:
        /*009c*/ 	.byte	0x04, 0x12
        /*009e*/ 	.short	(.L_27 - .L_26)
	.align		4
.L_26:
        /*00a0*/ 	.word	index@(_Z11sum_kernel2PfS_i)
        /*00a4*/ 	.word	0x00000000


	//----- nvinfo : EIATTR_MIN_STACK_SIZE
	.align		4
.L_27:
        /*00a8*/ 	.byte	0x04, 0x12
        /*00aa*/ 	.short	(.L_29 - .L_28)
	.align		4
.L_28:
        /*00ac*/ 	.word	index@(_Z10sum_kernelPfS_i)
        /*00b0*/ 	.word	0x00000000
.L_29:


//--------------------- .nv.compat                --------------------------
	.section	.nv.compat,"",@"SHT_CUDA_COMPAT_INFO"
	.align	4
        /*0000*/ 	.byte	0x02, 0x09, 0x00, 0x00, 0x02, 0x02, 0x01, 0x00, 0x02, 0x05, 0x05, 0x00, 0x03, 0x07, 0x01, 0x01
        /*0010*/ 	.byte	0x02, 0x03, 0x00, 0x00, 0x02, 0x06, 0x01, 0x00, 0x04, 0x0b, 0x08, 0x00, 0x09, 0x00, 0x00, 0x00
        /*0020*/ 	.byte	0x00, 0x00, 0x00, 0x00


//--------------------- .nv.info._Z11sum_kernel5PfS_i --------------------------
	.section	.nv.info._Z11sum_kernel5PfS_i,"",@"SHT_CUDA_INFO"
	.sectionflags	@""
	.align	4


	//----- nvinfo : EIATTR_CUDA_API_VERSION
	.align		4
        /*0000*/ 	.byte	0x04, 0x37
        /*0002*/ 	.short	(.L_31 - .L_30)
.L_30:
        /*0004*/ 	.word	0x00000082


	//----- nvinfo : EIATTR_KPARAM_INFO
	.align		4
.L_31:
        /*0008*/ 	.byte	0x04, 0x17
        /*000a*/ 	.short	(.L_33 - .L_32)
.L_32:
        /*000c*/ 	.word	0x00000000
        /*0010*/ 	.short	0x0002
        /*0012*/ 	.short	0x0010
        /*0014*/ 	.byte	0x00, 0xf0, 0x11, 0x00


	//----- nvinfo : EIATTR_KPARAM_INFO
	.align		4
.L_33:
        /*0018*/ 	.byte	0x04, 0x17
        /*001a*/ 	.short	(.L_35 - .L_34)
.L_34:
        /*001c*/ 	.word	0x00000000
        /*0020*/ 	.short	0x0001
        /*0022*/ 	.short	0x0008
        /*0024*/ 	.byte	0x00, 0xf5, 0x21, 0x00


	//----- nvinfo : EIATTR_KPARAM_INFO
	.align		4
.L_35:
        /*0028*/ 	.byte	0x04, 0x17
        /*002a*/ 	.short	(.L_37 - .L_36)
.L_36:
        /*002c*/ 	.word	0x00000000
        /*0030*/ 	.short	0x0000
        /*0032*/ 	.short	0x0000
        /*0034*/ 	.byte	0x00, 0xf5, 0x21, 0x00


	//----- nvinfo : EIATTR_SPARSE_MMA_MASK
	.align		4
.L_37:
        /*0038*/ 	.byte	0x03, 0x50
        /*003a*/ 	.short	0x0000


	//----- nvinfo : EIATTR_MAXREG_COUNT
	.align		4
        /*003c*/ 	.byte	0x03, 0x1b
        /*003e*/ 	.short	0x00ff


	//----- nvinfo : EIATTR_MERCURY_ISA_VERSION
	.align		4
        /*0040*/ 	.byte	0x03, 0x5f
        /*0042*/ 	.short	0x0101


	//----- nvinfo : EIATTR_VRC_CTA_INIT_COUNT
	.align		4
        /*0044*/ 	.byte	0x02, 0x4a
	.zero		1
	.zero		1


	//----- nvinfo : EIATTR_EXIT_INSTR_OFFSETS
	.align		4
        /*0048*/ 	.byte	0x04, 0x1c
        /*004a*/ 	.short	(.L_39 - .L_38)


	//   ....[0]....
.L_38:
        /*004c*/ 	.word	0x00000010


	//----- nvinfo : EIATTR_CBANK_PARAM_SIZE
	.align		4
.L_39:
        /*0050*/ 	.byte	0x03, 0x19
        /*0052*/ 	.short	0x0014


	//----- nvinfo : EIATTR_PARAM_CBANK
	.align		4
        /*0054*/ 	.byte	0x04, 0x0a
        /*0056*/ 	.short	(.L_41 - .L_40)
	.align		4
.L_40:
        /*0058*/ 	.word	index@(.nv.constant0._Z11sum_kernel5PfS_i)
        /*005c*/ 	.short	0x0380
        /*005e*/ 	.short	0x0014


	//----- nvinfo : EIATTR_SW_WAR
	.align		4
.L_41:
        /*0060*/ 	.byte	0x04, 0x36
        /*0062*/ 	.short	(.L_43 - .L_42)
.L_42:
        /*0064*/ 	.word	0x00000008
.L_43:


//--------------------- .nv.info._Z11sum_kernel4PfS_i --------------------------
	.section	.nv.info._Z11sum_kernel4PfS_i,"",@"SHT_CUDA_INFO"
	.sectionflags	@""
	.align	4


	//----- nvinfo : EIATTR_CUDA_API_VERSION
	.align		4
        /*0000*/ 	.byte	0x04, 0x37
        /*0002*/ 	.short	(.L_45 - .L_44)
.L_44:
        /*0004*/ 	.word	0x00000082


	//----- nvinfo : EIATTR_KPARAM_INFO
	.align		4
.L_45:
        /*0008*/ 	.byte	0x04, 0x17
        /*000a*/ 	.short	(.L_47 - .L_46)
.L_46:
        /*000c*/ 	.word	0x00000000
        /*0010*/ 	.short	0x0002
        /*0012*/ 	.short	0x0010
        /*0014*/ 	.byte	0x00, 0xf0, 0x11, 0x00


	//----- nvinfo : EIATTR_KPARAM_INFO
	.align		4
.L_47:
        /*0018*/ 	.byte	0x04, 0x17
        /*001a*/ 	.short	(.L_49 - .L_48)
.L_48:
        /*001c*/ 	.word	0x00000000
        /*0020*/ 	.short	0x0001
        /*0022*/ 	.short	0x0008
        /*0024*/ 	.byte	0x00, 0xf5, 0x21, 0x00


	//----- nvinfo : EIATTR_KPARAM_INFO
	.align		4
.L_49:
        /*0028*/ 	.byte	0x04, 0x17
        /*002a*/ 	.short	(.L_51 - .L_50)
.L_50:
        /*002c*/ 	.word	0x00000000
        /*0030*/ 	.short	0x0000
        /*0032*/ 	.short	0x0000
        /*0034*/ 	.byte	0x00, 0xf5, 0x21, 0x00


	//----- nvinfo : EIATTR_SPARSE_MMA_MASK
	.align		4
.L_51:
        /*0038*/ 	.byte	0x03, 0x50
        /*003a*/ 	.short	0x0000


	//----- nvinfo : EIATTR_MAXREG_COUNT
	.align		4
        /*003c*/ 	.byte	0x03, 0x1b
        /*003e*/ 	.short	0x00ff


	//----- nvinfo : EIATTR_NUM_BARRIERS
	.align		4
        /*0040*/ 	.byte	0x02, 0x4c
        /*0042*/ 	.byte	0x01
	.zero		1


	//----- nvinfo : EIATTR_MERCURY_ISA_VERSION
	.align		4
        /*0044*/ 	.byte	0x03, 0x5f
        /*0046*/ 	.short	0x0101


	//----- nvinfo : EIATTR_VRC_CTA_INIT_COUNT
	.align		4
        /*0048*/ 	.byte	0x02, 0x4a
	.zero		1
	.zero		1


	//----- nvinfo : EIATTR_EXIT_INSTR_OFFSETS
	.align		4
        /*004c*/ 	.byte	0x04, 0x1c
        /*004e*/ 	.short	(.L_53 - .L_52)


	//   ....[0]....
.L_52:
        /*0050*/ 	.word	0x000001f0


	//   ....[1]....
        /*0054*/ 	.word	0x00000270


	//----- nvinfo : EIATTR_CBANK_PARAM_SIZE
	.align		4
.L_53:
        /*0058*/ 	.byte	0x03, 0x19
        /*005a*/ 	.short	0x0014


	//----- nvinfo : EIATTR_PARAM_CBANK
	.align		4
        /*005c*/ 	.byte	0x04, 0x0a
        /*005e*/ 	.short	(.L_55 - .L_54)
	.align		4
.L_54:
        /*0060*/ 	.word	index@(.nv.constant0._Z11sum_kernel4PfS_i)
        /*0064*/ 	.short	0x0380
        /*0066*/ 	.short	0x0014


	//----- nvinfo : EIATTR_SW_WAR
	.align		4
.L_55:
        /*0068*/ 	.byte	0x04, 0x36
        /*006a*/ 	.short	(.L_57 - .L_56)
.L_56:
        /*006c*/ 	.word	0x00000008
.L_57:


//--------------------- .nv.info._Z11sum_kernel3PfS_i --------------------------
	.section	.nv.info._Z11sum_kernel3PfS_i,"",@"SHT_CUDA_INFO"
	.sectionflags	@""
	.align	4


	//----- nvinfo : EIATTR_CUDA_API_VERSION
	.align		4
        /*0000*/ 	.byte	0x04, 0x37
        /*0002*/ 	.short	(.L_59 - .L_58)
.L_58:
        /*0004*/ 	.word	0x00000082


	//----- nvinfo : EIATTR_KPARAM_INFO
	.align		4
.L_59:
        /*0008*/ 	.byte	0x04, 0x17
        /*000a*/ 	.short	(.L_61 - .L_60)
.L_60:
        /*000c*/ 	.word	0x00000000
        /*0010*/ 	.short	0x0002
        /*0012*/ 	.short	0x0010
        /*0014*/ 	.byte	0x00, 0xf0, 0x11, 0x00


	//----- nvinfo : EIATTR_KPARAM_INFO
	.align		4
.L_61:
        /*0018*/ 	.byte	0x04, 0x17
        /*001a*/ 	.short	(.L_63 - .L_62)
.L_62:
        /*001c*/ 	.word	0x00000000
        /*0020*/ 	.short	0x0001
        /*0022*/ 	.short	0x0008
        /*0024*/ 	.byte	0x00, 0xf5, 0x21, 0x00


	//----- nvinfo : EIATTR_KPARAM_INFO
	.align		4
.L_63:
        /*0028*/ 	.byte	0x04, 0x17
        /*002a*/ 	.short	(.L_65 - .L_64)
.L_64:
        /*002c*/ 	.word	0x00000000
        /*0030*/ 	.short	0x0000
        /*0032*/ 	.short	0x0000
        /*0034*/ 	.byte	0x00, 0xf5, 0x21, 0x00


	//----- nvinfo : EIATTR_SPARSE_MMA_MASK
	.align		4
.L_65:
        /*0038*/ 	.byte	0x03, 0x50
        /*003a*/ 	.short	0x0000


	//----- nvinfo : EIATTR_MAXREG_COUNT
	.align		4
        /*003c*/ 	.byte	0x03, 0x1b
        /*003e*/ 	.short	0x00ff


	//----- nvinfo : EIATTR_NUM_BARRIERS
	.align		4
        /*0040*/ 	.byte	0x02, 0x4c
        /*0042*/ 	.byte	0x01
	.zero		1


	//----- nvinfo : EIATTR_MERCURY_ISA_VERSION
	.align		4
        /*0044*/ 	.byte	0x03, 0x5f
        /*0046*/ 	.short	0x0101


	//----- nvinfo : EIATTR_VRC_CTA_INIT_COUNT
	.align		4
        /*0048*/ 	.byte	0x02, 0x4a
	.zero		1
	.zero		1


	//----- nvinfo : EIATTR_EXIT_INSTR_OFFSETS
	.align		4
        /*004c*/ 	.byte	0x04, 0x1c
        /*004e*/ 	.short	(.L_67 - .L_66)


	//   ....[0]....
.L_66:
        /*0050*/ 	.word	0x000001f0


	//   ....[1]....
        /*0054*/ 	.word	0x00000270


	//----- nvinfo : EIATTR_CBANK_PARAM_SIZE
	.align		4
.L_67:
        /*0058*/ 	.byte	0x03, 0x19
        /*005a*/ 	.short	0x0014


	//----- nvinfo : EIATTR_PARAM_CBANK
	.align		4
        /*005c*/ 	.byte	0x04, 0x0a
        /*005e*/ 	.short	(.L_69 - .L_68)
	.align		4
.L_68:
        /*0060*/ 	.word	index@(.nv.constant0._Z11sum_kernel3PfS_i)
        /*0064*/ 	.short	0x0380
        /*0066*/ 	.short	0x0014


	//----- nvinfo : EIATTR_SW_WAR
	.align		4
.L_69:
        /*0068*/ 	.byte	0x04, 0x36
        /*006a*/ 	.short	(.L_71 - .L_70)
.L_70:
        /*006c*/ 	.word	0x00000008
.L_71:


//--------------------- .nv.info._Z11sum_kernel2PfS_i --------------------------
	.section	.nv.info._Z11sum_kernel2PfS_i,"",@"SHT_CUDA_INFO"
	.sectionflags	@""
	.align	4


	//----- nvinfo : EIATTR_CUDA_API_VERSION
	.align		4
        /*0000*/ 	.byte	0x04, 0x37
        /*0002*/ 	.short	(.L_73 - .L_72)
.L_72:
        /*0004*/ 	.word	0x00000082


	//----- nvinfo : EIATTR_KPARAM_INFO
	.align		4
.L_73:
        /*0008*/ 	.byte	0x04, 0x17
        /*000a*/ 	.short	(.L_75 - .L_74)
.L_74:
        /*000c*/ 	.word	0x00000000
        /*0010*/ 	.short	0x0002
        /*0012*/ 	.short	0x0010
        /*0014*/ 	.byte	0x00, 0xf0, 0x11, 0x00


	//----- nvinfo : EIATTR_KPARAM_INFO
	.align		4
.L_75:
        /*0018*/ 	.byte	0x04, 0x17
        /*001a*/ 	.short	(.L_77 - .L_76)
.L_76:
        /*001c*/ 	.word	0x00000000
        /*0020*/ 	.short	0x0001
        /*0022*/ 	.short	0x0008
        /*0024*/ 	.byte	0x00, 0xf5, 0x21, 0x00


	//----- nvinfo : EIATTR_KPARAM_INFO
	.align		4
.L_77:
        /*0028*/ 	.byte	0x04, 0x17
        /*002a*/ 	.short	(.L_79 - .L_78)
.L_78:
        /*002c*/ 	.word	0x00000000
        /*0030*/ 	.short	0x0000
        /*0032*/ 	.short	0x0000
        /*0034*/ 	.byte	0x00, 0xf5, 0x21, 0x00


	//----- nvinfo : EIATTR_SPARSE_MMA_MASK
	.align		4
.L_79:
        /*0038*/ 	.byte	0x03, 0x50
        /*003a*/ 	.short	0x0000


	//----- nvinfo : EIATTR_MAXREG_COUNT
	.align		4
        /*003c*/ 	.byte	0x03, 0x1b
        /*003e*/ 	.short	0x00ff


	//----- nvinfo : EIATTR_NUM_BARRIERS
	.align		4
        /*0040*/ 	.byte	0x02, 0x4c
        /*0042*/ 	.byte	0x01
	.zero		1


	//----- nvinfo : EIATTR_MERCURY_ISA_VERSION
	.align		4
        /*0044*/ 	.byte	0x03, 0x5f
        /*0046*/ 	.short	0x0101


	//----- nvinfo : EIATTR_VRC_CTA_INIT_COUNT
	.align		4
        /*0048*/ 	.byte	0x02, 0x4a
	.zero		1
	.zero		1


	//----- nvinfo : EIATTR_EXIT_INSTR_OFFSETS
	.align		4
        /*004c*/ 	.byte	0x04, 0x1c
        /*004e*/ 	.short	(.L_81 - .L_80)


	//   ....[0]....
.L_80:
        /*0050*/ 	.word	0x00000190


	//   ....[1]....
        /*0054*/ 	.word	0x000001e0


	//----- nvinfo : EIATTR_CBANK_PARAM_SIZE
	.align		4
.L_81:
        /*0058*/ 	.byte	0x03, 0x19
        /*005a*/ 	.short	0x0014


	//----- nvinfo : EIATTR_PARAM_CBANK
	.align		4
        /*005c*/ 	.byte	0x04, 0x0a
        /*005e*/ 	.short	(.L_83 - .L_82)
	.align		4
.L_82:
        /*0060*/ 	.word	index@(.nv.constant0._Z11sum_kernel2PfS_i)
        /*0064*/ 	.short	0x0380
        /*0066*/ 	.short	0x0014


	//----- nvinfo : EIATTR_SW_WAR
	.align		4
.L_83:
        /*0068*/ 	.byte	0x04, 0x36
        /*006a*/ 	.short	(.L_85 - .L_84)
.L_84:
        /*006c*/ 	.word	0x00000008
.L_85:


//--------------------- .nv.info._Z10sum_kernelPfS_i --------------------------
	.section	.nv.info._Z10sum_kernelPfS_i,"",@"SHT_CUDA_INFO"
	.sectionflags	@""
	.align	4


	//----- nvinfo : EIATTR_CUDA_API_VERSION
	.align		4
        /*0000*/ 	.byte	0x04, 0x37
        /*0002*/ 	.short	(.L_87 - .L_86)
.L_86:
        /*0004*/ 	.word	0x00000082


	//----- nvinfo : EIATTR_KPARAM_INFO
	.align		4
.L_87:
        /*0008*/ 	.byte	0x04, 0x17
        /*000a*/ 	.short	(.L_89 - .L_88)
.L_88:
        /*000c*/ 	.word	0x00000000
        /*0010*/ 	.short	0x0002
        /*0012*/ 	.short	0x0010
        /*0014*/ 	.byte	0x00, 0xf0, 0x11, 0x00


	//----- nvinfo : EIATTR_KPARAM_INFO
	.align		4
.L_89:
        /*0018*/ 	.byte	0x04, 0x17
        /*001a*/ 	.short	(.L_91 - .L_90)
.L_90:
        /*001c*/ 	.word	0x00000000
        /*0020*/ 	.short	0x0001
        /*0022*/ 	.short	0x0008
        /*0024*/ 	.byte	0x00, 0xf5, 0x21, 0x00


	//----- nvinfo : EIATTR_KPARAM_INFO
	.align		4
.L_91:
        /*0028*/ 	.byte	0x04, 0x17
        /*002a*/ 	.short	(.L_93 - .L_92)
.L_92:
        /*002c*/ 	.word	0x00000000
        /*0030*/ 	.short	0x0000
        /*0032*/ 	.short	0x0000
        /*0034*/ 	.byte	0x00, 0xf5, 0x21, 0x00


	//----- nvinfo : EIATTR_SPARSE_MMA_MASK
	.align		4
.L_93:
        /*0038*/ 	.byte	0x03, 0x50
        /*003a*/ 	.short	0x0000


	//----- nvinfo : EIATTR_MAXREG_COUNT
	.align		4
        /*003c*/ 	.byte	0x03, 0x1b
        /*003e*/ 	.short	0x00ff


	//----- nvinfo : EIATTR_NUM_BARRIERS
	.align		4
        /*0040*/ 	.byte	0x02, 0x4c
        /*0042*/ 	.byte	0x01
	.zero		1


	//----- nvinfo : EIATTR_MERCURY_ISA_VERSION
	.align		4
        /*0044*/ 	.byte	0x03, 0x5f
        /*0046*/ 	.short	0x0101


	//----- nvinfo : EIATTR_VRC_CTA_INIT_COUNT
	.align		4
        /*0048*/ 	.byte	0x02, 0x4a
	.zero		1
	.zero		1


	//----- nvinfo : EIATTR_EXIT_INSTR_OFFSETS
	.align		4
        /*004c*/ 	.byte	0x04, 0x1c
        /*004e*/ 	.short	(.L_95 - .L_94)


	//   ....[0]....
.L_94:
        /*0050*/ 	.word	0x000000d0


	//   ....[1]....
        /*0054*/ 	.word	0x00000170


	//----- nvinfo : EIATTR_CBANK_PARAM_SIZE
	.align		4
.L_95:
        /*0058*/ 	.byte	0x03, 0x19
        /*005a*/ 	.short	0x0014


	//----- nvinfo : EIATTR_PARAM_CBANK
	.align		4
        /*005c*/ 	.byte	0x04, 0x0a
        /*005e*/ 	.short	(.L_97 - .L_96)
	.align		4
.L_96:
        /*0060*/ 	.word	index@(.nv.constant0._Z10sum_kernelPfS_i)
        /*0064*/ 	.short	0x0380
        /*0066*/ 	.short	0x0014


	//----- nvinfo : EIATTR_SW_WAR
	.align		4
.L_97:
        /*0068*/ 	.byte	0x04, 0x36
        /*006a*/ 	.short	(.L_99 - .L_98)
.L_98:
        /*006c*/ 	.word	0x00000008
.L_99:


//--------------------- .nv.callgraph             --------------------------
	.section	.nv.callgraph,"",@"SHT_CUDA_CALLGRAPH"
	.align	4
	.sectionentsize	8
	.align		4
        /*0000*/ 	.word	0x00000000
	.align		4
        /*0004*/ 	.word	0xffffffff
	.align		4
        /*0008*/ 	.word	0x00000000
	.align		4
        /*000c*/ 	.word	0xfffffffe
	.align		4
        /*0010*/ 	.word	0x00000000
	.align		4
        /*0014*/ 	.word	0xfffffffd
	.align		4
        /*0018*/ 	.word	0x00000000
	.align		4
        /*001c*/ 	.word	0xfffffffc


//--------------------- .text._Z11sum_kernel5PfS_i --------------------------
	.section	.text._Z11sum_kernel5PfS_i,"ax",@progbits
	.align	128
        .global         _Z11sum_kernel5PfS_i
        .type           _Z11sum_kernel5PfS_i,@function
        .size           _Z11sum_kernel5PfS_i,(.L_x_11 - _Z11sum_kernel5PfS_i)
        .other          _Z11sum_kernel5PfS_i,@"STO_CUDA_ENTRY STV_DEFAULT"
_Z11sum_kernel5PfS_i:
.text._Z11sum_kernel5PfS_i:
[----:B------:R-:W-:Y:S01]  /*0000*/  LDC R1, c[0x0][0x37c] ;  /* 0x0000df00ff017b82 */ /* 0x000fe20000000800 */
[----:B------:R-:W-:Y:S05]  /*0010*/  EXIT ;  /* 0x000000000000794d */ /* 0x000fea0003800000 */
.L_x_0:
[----:B------:R-:W-:-:S00]  /*0020*/  BRA `(.L_x_0) ;  /* 0xfffffffc00fc7947 */ /* 0x000fc0000383ffff */
[----:B------:R-:W-:-:S00]  /*0030*/  NOP ;  /* 0x0000000000007918 */ /* 0x000fc00000000000 */
        /* <DEDUP_REMOVED lines=12> */
.L_x_11:


//--------------------- .text._Z11sum_kernel4PfS_i --------------------------
	.section	.text._Z11sum_kernel4PfS_i,"ax",@progbits
	.align	128
        .global         _Z11sum_kernel4PfS_i
        .type           _Z11sum_kernel4PfS_i,@function
        .size           _Z11sum_kernel4PfS_i,(.L_x_12 - _Z11sum_kernel4PfS_i)
        .other          _Z11sum_kernel4PfS_i,@"STO_CUDA_ENTRY STV_DEFAULT"
_Z11sum_kernel4PfS_i:
.text._Z11sum_kernel4PfS_i:
[----:B------:R-:W-:Y:S01]  /*0000*/  LDC R1, c[0x0][0x37c] ;  /* 0x0000df00ff017b82 */ /* 0x000fe20000000800 */
[----:B------:R-:W0:Y:S07]  /*0010*/  S2R R4, SR_TID.X ;  /* 0x0000000000047919 */ /* 0x000e2e0000002100 */
[----:B------:R-:W1:Y:S01]  /*0020*/  LDC.64 R2, c[0x0][0x388] ;  /* 0x0000e200ff027b82 */ /* 0x000e620000000a00 */
[----:B------:R-:W0:Y:S01]  /*0030*/  LDCU UR6, c[0x0][0x360] ;  /* 0x00006c00ff0677ac */ /* 0x000e220008000800 */
[----:B------:R-:W0:Y:S01]  /*0040*/  S2R R7, SR_CTAID.X ;  /* 0x0000000000077919 */ /* 0x000e220000002500 */
[----:B------:R-:W2:Y:S01]  /*0050*/  LDCU.64 UR8, c[0x0][0x358] ;  /* 0x00006b00ff0877ac */ /* 0x000ea20008000a00 */
[----:B0-----:R-:W-:-:S04]  /*0060*/  IMAD R5, R7, UR6, R4 ;  /* 0x0000000607057c24 */ /* 0x001fc8000f8e0204 */
[----:B-1----:R-:W-:-:S06]  /*0070*/  IMAD.WIDE.U32 R2, R5, 0x4, R2 ;  /* 0x0000000405027825 */ /* 0x002fcc00078e0002 */
[----:B--2---:R-:W2:Y:S01]  /*0080*/  LDG.E R2, desc[UR8][R2.64] ;  /* 0x0000000802027981 */ /* 0x004ea2000c1e1900 */
[----:B------:R-:W0:Y:S01]  /*0090*/  S2UR UR5, SR_CgaCtaId ;  /* 0x00000000000579c3 */ /* 0x000e220000008800 */
[----:B------:R-:W-:Y:S01]  /*00a0*/  UMOV UR4, 0x400 ;  /* 0x0000040000047882 */ /* 0x000fe20000000000 */
[----:B------:R-:W-:Y:S01]  /*00b0*/  LOP3.LUT R0, RZ, R4, RZ, 0x33, !PT ;  /* 0x00000004ff007212 */ /* 0x000fe200078e33ff */
[----:B0-----:R-:W-:Y:S01]  /*00c0*/  ULEA UR4, UR5, UR4, 0x18 ;  /* 0x0000000405047291 */ /* 0x001fe2000f8ec0ff */
[----:B------:R-:W0:Y:S05]  /*00d0*/  LDCU UR5, c[0x0][0x364] ;  /* 0x00006c80ff0577ac */ /* 0x000e2a0008000800 */
[----:B------:R-:W-:Y:S01]  /*00e0*/  LEA R5, R4, UR4, 0x2 ;  /* 0x0000000404057c11 */ /* 0x000fe2000f8e10ff */
[----:B0-----:R-:W-:-:S04]  /*00f0*/  UIMAD UR5, UR6, UR5, URZ ;  /* 0x00000005060572a4 */ /* 0x001fc8000f8e02ff */
[----:B--2---:R0:W-:Y:S01]  /*0100*/  STS [R5], R2 ;  /* 0x0000000205007388 */ /* 0x0041e20000000800 */
[----:B------:R-:W-:Y:S07]  /*0110*/  BAR.SYNC.DEFER_BLOCKING 0x0 ;  /* 0x0000000000007b1d */ /* 0x000fee0000010000 */
.L_x_1:
[----:B------:R-:W-:Y:S02]  /*0120*/  USHF.R.U32.HI UR6, URZ, 0x1, UR5 ;  /* 0x00000001ff067899 */ /* 0x000fe40008011605 */
[----:B------:R-:W-:-:S04]  /*0130*/  UISETP.GT.U32.AND UP0, UPT, UR5, 0x1, UPT ;  /* 0x000000010500788c */ /* 0x000fc8000bf04070 */
[----:B------:R-:W-:-:S13]  /*0140*/  ISETP.GE.U32.AND P0, PT, R4, UR6, PT ;  /* 0x0000000604007c0c */ /* 0x000fda000bf06070 */
[----:B01----:R-:W-:Y:S01]  /*0150*/  @!P0 IADD3 R2, PT, PT, R0, UR5, RZ ;  /* 0x0000000500028c10 */ /* 0x003fe2000fffe0ff */
[----:B------:R-:W-:-:S03]  /*0160*/  UMOV UR5, UR6 ;  /* 0x0000000600057c82 */ /* 0x000fc60008000000 */
[----:B------:R-:W-:Y:S02]  /*0170*/  @!P0 LEA R3, R2, UR4, 0x2 ;  /* 0x0000000402038c11 */ /* 0x000fe4000f8e10ff */
[----:B------:R-:W-:Y:S04]  /*0180*/  @!P0 LDS R2, [R5] ;  /* 0x0000000005028984 */ /* 0x000fe80000000800 */
[----:B------:R-:W0:Y:S02]  /*0190*/  @!P0 LDS R3, [R3] ;  /* 0x0000000003038984 */ /* 0x000e240000000800 */
[----:B0-----:R-:W-:-:S05]  /*01a0*/  @!P0 FADD R2, R2, R3 ;  /* 0x0000000302028221 */ /* 0x001fca0000000000 */
[----:B------:R1:W-:Y:S01]  /*01b0*/  @!P0 STS [R5], R2 ;  /* 0x0000000205008388 */ /* 0x0003e20000000800 */
[----:B------:R-:W-:Y:S06]  /*01c0*/  BAR.SYNC.DEFER_BLOCKING 0x0 ;  /* 0x0000000000007b1d */ /* 0x000fec0000010000 */
[----:B------:R-:W-:Y:S05]  /*01d0*/  BRA.U UP0, `(.L_x_1) ;  /* 0xfffffffd00d07547 */ /* 0x000fea000b83ffff */
[----:B------:R-:W-:-:S13]  /*01e0*/  ISETP.NE.AND P0, PT, R4, RZ, PT ;  /* 0x000000ff0400720c */ /* 0x000fda0003f05270 */
[----:B------:R-:W-:Y:S05]  /*01f0*/  @P0 EXIT ;  /* 0x000000000000094d */ /* 0x000fea0003800000 */
[----:B------:R-:W0:Y:S01]  /*0200*/  S2UR UR5, SR_CgaCtaId ;  /* 0x00000000000579c3 */ /* 0x000e220000008800 */
[----:B------:R-:W-:-:S07]  /*0210*/  UMOV UR4, 0x400 ;  /* 0x0000040000047882 */ /* 0x000fce0000000000 */
[----:B-1----:R-:W1:Y:S01]  /*0220*/  LDC.64 R2, c[0x0][0x380] ;  /* 0x0000e000ff027b82 */ /* 0x002e620000000a00 */
[----:B0-----:R-:W-:Y:S01]  /*0230*/  ULEA UR4, UR5, UR4, 0x18 ;  /* 0x0000000405047291 */ /* 0x001fe2000f8ec0ff */
[----:B-1----:R-:W-:-:S08]  /*0240*/  IMAD.WIDE.U32 R2, R7, 0x4, R2 ;  /* 0x0000000407027825 */ /* 0x002fd000078e0002 */
[----:B------:R-:W0:Y:S04]  /*0250*/  LDS R5, [UR4] ;  /* 0x00000004ff057984 */ /* 0x000e280008000800 */
[----:B0-----:R-:W-:Y:S01]  /*0260*/  STG.E desc[UR8][R2.64], R5 ;  /* 0x0000000502007986 */ /* 0x001fe2000c101908 */
[----:B------:R-:W-:Y:S05]  /*0270*/  EXIT ;  /* 0x000000000000794d */ /* 0x000fea0003800000 */
.L_x_2:
        /* <DEDUP_REMOVED lines=16> */
.L_x_12:


//--------------------- .text._Z11sum_kernel3PfS_i --------------------------
	.section	.text._Z11sum_kernel3PfS_i,"ax",@progbits
	.align	128
        .global         _Z11sum_kernel3PfS_i
        .type           _Z11sum_kernel3PfS_i,@function
        .size           _Z11sum_kernel3PfS_i,(.L_x_13 - _Z11sum_kernel3PfS_i)
        .other          _Z11sum_kernel3PfS_i,@"STO_CUDA_ENTRY STV_DEFAULT"
_Z11sum_kernel3PfS_i:
.text._Z11sum_kernel3PfS_i:
        /* <DEDUP_REMOVED lines=18> */
.L_x_3:
        /* <DEDUP_REMOVED lines=22> */
.L_x_4:
        /* <DEDUP_REMOVED lines=16> */
.L_x_13:


//--------------------- .text._Z11sum_kernel2PfS_i --------------------------
	.section	.text._Z11sum_kernel2PfS_i,"ax",@progbits
	.align	128
        .global         _Z11sum_kernel2PfS_i
        .type           _Z11sum_kernel2PfS_i,@function
        .size           _Z11sum_kernel2PfS_i,(.L_x_14 - _Z11sum_kernel2PfS_i)
        .other          _Z11sum_kernel2PfS_i,@"STO_CUDA_ENTRY STV_DEFAULT"
_Z11sum_kernel2PfS_i:
.text._Z11sum_kernel2PfS_i:
        /* <DEDUP_REMOVED lines=11> */
[----:B------:R-:W1:Y:S01]  /*00b0*/  LDCU UR7, c[0x0][0x364] ;  /* 0x00006c80ff0777ac */ /* 0x000e620008000800 */
[----:B------:R-:W-:Y:S01]  /*00c0*/  ISETP.NE.AND P0, PT, R0, RZ, PT ;  /* 0x000000ff0000720c */ /* 0x000fe20003f05270 */
[----:B0-----:R-:W-:Y:S02]  /*00d0*/  ULEA UR4, UR5, UR4, 0x18 ;  /* 0x0000000405047291 */ /* 0x001fe4000f8ec0ff */
[----:B-1----:R-:W-:-:S04]  /*00e0*/  UIMAD UR5, UR6, UR7, URZ ;  /* 0x00000007060572a4 */ /* 0x002fc8000f8e02ff */
[----:B------:R-:W-:Y:S01]  /*00f0*/  LEA R5, R0, UR4, 0x2 ;  /* 0x0000000400057c11 */ /* 0x000fe2000f8e10ff */
[----:B------:R-:W-:-:S04]  /*0100*/  UISETP.GE.U32.AND UP0, UPT, UR5, 0x2, UPT ;  /* 0x000000020500788c */ /* 0x000fc8000bf06070 */
[----:B--2---:R0:W-:Y:S01]  /*0110*/  STS [R5], R2 ;  /* 0x0000000205007388 */ /* 0x0041e20000000800 */
[----:B------:R-:W-:Y:S06]  /*0120*/  BAR.SYNC.DEFER_BLOCKING 0x0 ;  /* 0x0000000000007b1d */ /* 0x000fec0000010000 */
[----:B------:R-:W-:Y:S05]  /*0130*/  BRA.U !UP0, `(.L_x_5) ;  /* 0x0000000108147547 */ /* 0x000fea000b800000 */
[----:B------:R-:W-:-:S05]  /*0140*/  UMOV UR6, 0x2 ;  /* 0x0000000200067882 */ /* 0x000fca0000000000 */
.L_x_6:
[----:B------:R-:W-:Y:S01]  /*0150*/  BAR.SYNC.DEFER_BLOCKING 0x0 ;  /* 0x0000000000007b1d */ /* 0x000fe20000010000 */
[----:B------:R-:W-:-:S04]  /*0160*/  USHF.L.U32 UR6, UR6, 0x1, URZ ;  /* 0x0000000106067899 */ /* 0x000fc800080006ff */
[----:B------:R-:W-:-:S09]  /*0170*/  UISETP.GT.U32.AND UP0, UPT, UR6, UR5, UPT ;  /* 0x000000050600728c */ /* 0x000fd2000bf04070 */
[----:B------:R-:W-:Y:S05]  /*0180*/  BRA.U !UP0, `(.L_x_6) ;  /* 0xfffffffd08f07547 */ /* 0x000fea000b83ffff */
.L_x_5:
[----:B------:R-:W-:Y:S05]  /*0190*/  @P0 EXIT ;  /* 0x000000000000094d */ /* 0x000fea0003800000 */
[----:B0-----:R-:W0:Y:S01]  /*01a0*/  LDS R5, [UR4] ;  /* 0x00000004ff057984 */ /* 0x001e220008000800 */
[----:B------:R-:W1:Y:S02]  /*01b0*/  LDC.64 R2, c[0x0][0x380] ;  /* 0x0000e000ff027b82 */ /* 0x000e640000000a00 */
[----:B-1----:R-:W-:-:S05]  /*01c0*/  IMAD.WIDE.U32 R2, R7, 0x4, R2 ;  /* 0x0000000407027825 */ /* 0x002fca00078e0002 */
[----:B0-----:R-:W-:Y:S01]  /*01d0*/  STG.E desc[UR8][R2.64], R5 ;  /* 0x0000000502007986 */ /* 0x001fe2000c101908 */
[----:B------:R-:W-:Y:S05]  /*01e0*/  EXIT ;  /* 0x000000000000794d */ /* 0x000fea0003800000 */
.L_x_7:
        /* <DEDUP_REMOVED lines=9> */
.L_x_14:


//--------------------- .text._Z10sum_kernelPfS_i --------------------------
	.section	.text._Z10sum_kernelPfS_i,"ax",@progbits
	.align	128
        .global         _Z10sum_kernelPfS_i
        .type           _Z10sum_kernelPfS_i,@function
        .size           _Z10sum_kernelPfS_i,(.L_x_15 - _Z10sum_kernelPfS_i)
        .other          _Z10sum_kernelPfS_i,@"STO_CUDA_ENTRY STV_DEFAULT"
_Z10sum_kernelPfS_i:
.text._Z10sum_kernelPfS_i:
[----:B------:R-:W-:Y:S01]  /*0000*/  LDC R1, c[0x0][0x37c] ;  /* 0x0000df00ff017b82 */ /* 0x000fe20000000800 */
[----:B------:R-:W0:Y:S01]  /*0010*/  LDCU UR6, c[0x0][0x360] ;  /* 0x00006c00ff0677ac */ /* 0x000e220008000800 */
[----:B------:R-:W1:Y:S01]  /*0020*/  S2R R0, SR_TID.X ;  /* 0x0000000000007919 */ /* 0x000e620000002100 */
[----:B------:R-:W0:Y:S02]  /*0030*/  LDCU UR4, c[0x0][0x364] ;  /* 0x00006c80ff0477ac */ /* 0x000e240008000800 */
[----:B0-----:R-:W-:-:S04]  /*0040*/  UIMAD UR4, UR6, UR4, URZ ;  /* 0x00000004060472a4 */ /* 0x001fc8000f8e02ff */
[----:B------:R-:W-:Y:S01]  /*0050*/  UISETP.GE.U32.AND UP0, UPT, UR4, 0x2, UPT ;  /* 0x000000020400788c */ /* 0x000fe2000bf06070 */
[----:B-1----:R-:W-:-:S08]  /*0060*/  ISETP.NE.AND P0, PT, R0, RZ, PT ;  /* 0x000000ff0000720c */ /* 0x002fd00003f05270 */
[----:B------:R-:W-:Y:S05]  /*0070*/  BRA.U !UP0, `(.L_x_8) ;  /* 0x0000000108147547 */ /* 0x000fea000b800000 */
[----:B------:R-:W-:-:S05]  /*0080*/  UMOV UR5, 0x2 ;  /* 0x0000000200057882 */ /* 0x000fca0000000000 */
.L_x_9:
[----:B------:R-:W-:Y:S01]  /*0090*/  BAR.SYNC.DEFER_BLOCKING 0x0 ;  /* 0x0000000000007b1d */ /* 0x000fe20000010000 */
[----:B------:R-:W-:-:S04]  /*00a0*/  USHF.L.U32 UR5, UR5, 0x1, URZ ;  /* 0x0000000105057899 */ /* 0x000fc800080006ff */
[----:B------:R-:W-:-:S09]  /*00b0*/  UISETP.GT.U32.AND UP0, UPT, UR5, UR4, UPT ;  /* 0x000000040500728c */ /* 0x000fd2000bf04070 */
[----:B------:R-:W-:Y:S05]  /*00c0*/  BRA.U !UP0, `(.L_x_9) ;  /* 0xfffffffd08f07547 */ /* 0x000fea000b83ffff */
.L_x_8:
[----:B------:R-:W-:Y:S05]  /*00d0*/  @P0 EXIT ;  /* 0x000000000000094d */ /* 0x000fea0003800000 */
[----:B------:R-:W0:Y:S01]  /*00e0*/  S2R R7, SR_CTAID.X ;  /* 0x0000000000077919 */ /* 0x000e220000002500 */
[----:B------:R-:W1:Y:S01]  /*00f0*/  LDC.64 R2, c[0x0][0x388] ;  /* 0x0000e200ff027b82 */ /* 0x000e620000000a00 */
[----:B------:R-:W2:Y:S01]  /*0100*/  LDCU.64 UR4, c[0x0][0x358] ;  /* 0x00006b00ff0477ac */ /* 0x000ea20008000a00 */
[----:B0-----:R-:W-:-:S04]  /*0110*/  IMAD R5, R7, UR6, RZ ;  /* 0x0000000607057c24 */ /* 0x001fc8000f8e02ff */
[----:B-1----:R-:W-:Y:S02]  /*0120*/  IMAD.WIDE.U32 R2, R5, 0x4, R2 ;  /* 0x0000000405027825 */ /* 0x002fe400078e0002 */
[----:B------:R-:W0:Y:S04]  /*0130*/  LDC.64 R4, c[0x0][0x380] ;  /* 0x0000e000ff047b82 */ /* 0x000e280000000a00 */
[----:B--2---:R-:W2:Y:S01]  /*0140*/  LDG.E R3, desc[UR4][R2.64] ;  /* 0x0000000402037981 */ /* 0x004ea2000c1e1900 */
[----:B0-----:R-:W-:-:S05]  /*0150*/  IMAD.WIDE.U32 R4, R7, 0x4, R4 ;  /* 0x0000000407047825 */ /* 0x001fca00078e0004 */
[----:B--2---:R-:W-:Y:S01]  /*0160*/  STG.E desc[UR4][R4.64], R3 ;  /* 0x0000000304007986 */ /* 0x004fe2000c101904 */
[----:B------:R-:W-:Y:S05]  /*0170*/  EXIT ;  /* 0x000000000000794d */ /* 0x000fea0003800000 */
.L_x_10:
        /* <DEDUP_REMOVED lines=16> */
.L_x_15:


//--------------------- .nv.shared.reserved.0     --------------------------
	.section	.nv.shared.reserved.0,"aw",@nobits
	.weak		__nv_reservedSMEM_offset_0_alias
	.size		__nv_reservedSMEM_offset_0_alias, 0, 64
	.other		__nv_reservedSMEM_offset_0_alias,@"STO_CUDA_RESERVED_SHARED STV_DEFAULT"
__nv_reservedSMEM_offset_0_alias:
	.zero		0
	.zero		64


//--------------------- .nv.shared._Z11sum_kernel4PfS_i --------------------------
	.section	.nv.shared._Z11sum_kernel4PfS_i,"aw",@nobits
	.sectionflags	@""
	.align	4
.nv.shared._Z11sum_kernel4PfS_i:
	.zero		1536


//--------------------- .nv.shared._Z11sum_kernel3PfS_i --------------------------
	.section	.nv.shared._Z11sum_kernel3PfS_i,"aw",@nobits
	.sectionflags	@""
	.align	4
.nv.shared._Z11sum_kernel3PfS_i:
	.zero		1536


//--------------------- .nv.shared._Z11sum_kernel2PfS_i --------------------------
	.section	.nv.shared._Z11sum_kernel2PfS_i,"aw",@nobits
	.sectionflags	@""
	.align	4
.nv.shared._Z11sum_kernel2PfS_i:
	.zero		1536


//--------------------- .nv.constant0._Z11sum_kernel5PfS_i --------------------------
	.section	.nv.constant0._Z11sum_kernel5PfS_i,"a",@progbits
	.sectionflags	@""
	.align	4
.nv.constant0._Z11sum_kernel5PfS_i:
	.zero		916


//--------------------- .nv.constant0._Z11sum_kernel4PfS_i --------------------------
	.section	.nv.constant0._Z11sum_kernel4PfS_i,"a",@progbits
	.sectionflags	@""
	.align	4
.nv.constant0._Z11sum_kernel4PfS_i:
	.zero		916


//--------------------- .nv.constant0._Z11sum_kernel3PfS_i --------------------------
	.section	.nv.constant0._Z11sum_kernel3PfS_i,"a",@progbits
	.sectionflags	@""
	.align	4
.nv.constant0._Z11sum_kernel3PfS_i:
	.zero		916


//--------------------- .nv.constant0._Z11sum_kernel2PfS_i --------------------------
	.section	.nv.constant0._Z11sum_kernel2PfS_i,"a",@progbits
	.sectionflags	@""
	.align	4
.nv.constant0._Z11sum_kernel2PfS_i:
	.zero		916


//--------------------- .nv.constant0._Z10sum_kernelPfS_i --------------------------
	.section	.nv.constant0._Z10sum_kernelPfS_i,"a",@progbits
	.sectionflags	@""
	.align	4
.nv.constant0._Z10sum_kernelPfS_i:
	.zero		916


//--------------------- SYMBOLS --------------------------

	.type		.nv.reservedSmem.offset0,@object
	.size		.nv.reservedSmem.offset0,0x4
	.type		.nv.reservedSmem.cap,@object
	.size		.nv.reservedSmem.cap,0x4
